//
// Generated by NVIDIA NVVM Compiler
//
// Compiler Build ID: CL-36424714
// Cuda compilation tools, release 13.0, V13.0.88
// Based on NVVM 20.0.0
//

.version 9.0
.target sm_100
.address_size 64

	// .globl	_Z8arrayAddPiS_S_

.visible .entry _Z8arrayAddPiS_S_(
	.param .u64 .ptr .align 1 _Z8arrayAddPiS_S__param_0,
	.param .u64 .ptr .align 1 _Z8arrayAddPiS_S__param_1,
	.param .u64 .ptr .align 1 _Z8arrayAddPiS_S__param_2
)
{
	.reg .pred 	%p<4>;
	.reg .b32 	%r<19>;
	.reg .b64 	%rd<11>;

	ld.param.u64 	%rd1, [_Z8arrayAddPiS_S__param_0];
	ld.param.u64 	%rd2, [_Z8arrayAddPiS_S__param_1];
	ld.param.u64 	%rd3, [_Z8arrayAddPiS_S__param_2];
	mov.u32 	%r2, %ctaid.x;
	mov.u32 	%r3, %ntid.x;
	mov.u32 	%r4, %tid.x;
	mad.lo.s32 	%r5, %r2, %r3, %r4;
	mov.u32 	%r6, %ctaid.y;
	mov.u32 	%r7, %ntid.y;
	mov.u32 	%r8, %tid.y;
	mad.lo.s32 	%r9, %r6, %r7, %r8;
	mov.u32 	%r11, %nctaid.x;
	mul.lo.s32 	%r12, %r11, %r3;
	mad.lo.s32 	%r1, %r9, %r12, %r5;
	setp.ge.u32 	%p1, %r5, %r12;
	mov.u32 	%r13, %nctaid.y;
	mul.lo.s32 	%r14, %r13, %r7;
	setp.ge.u32 	%p2, %r9, %r14;
	or.pred  	%p3, %p1, %p2;
	@%p3 bra 	$L__BB0_2;
	cvta.to.global.u64 	%rd4, %rd1;
	cvta.to.global.u64 	%rd5, %rd2;
	cvta.to.global.u64 	%rd6, %rd3;
	mul.wide.s32 	%rd7, %r1, 4;
	add.s64 	%rd8, %rd4, %rd7;
	ld.global.u32 	%r16, [%rd8];
	add.s64 	%rd9, %rd5, %rd7;
	ld.global.u32 	%r17, [%rd9];
	add.s32 	%r18, %r17, %r16;
	add.s64 	%rd10, %rd6, %rd7;
	st.global.u32 	[%rd10], %r18;
$L__BB0_2:
	ret;

}
	// .globl	_Z13arraySubtractPiS_S_
.visible .entry _Z13arraySubtractPiS_S_(
	.param .u64 .ptr .align 1 _Z13arraySubtractPiS_S__param_0,
	.param .u64 .ptr .align 1 _Z13arraySubtractPiS_S__param_1,
	.param .u64 .ptr .align 1 _Z13arraySubtractPiS_S__param_2
)
{
	.reg .pred 	%p<4>;
	.reg .b32 	%r<19>;
	.reg .b64 	%rd<11>;

	ld.param.u64 	%rd1, [_Z13arraySubtractPiS_S__param_0];
	ld.param.u64 	%rd2, [_Z13arraySubtractPiS_S__param_1];
	ld.param.u64 	%rd3, [_Z13arraySubtractPiS_S__param_2];
	mov.u32 	%r2, %ctaid.x;
	mov.u32 	%r3, %ntid.x;
	mov.u32 	%r4, %tid.x;
	mad.lo.s32 	%r5, %r2, %r3, %r4;
	mov.u32 	%r6, %ctaid.y;
	mov.u32 	%r7, %ntid.y;
	mov.u32 	%r8, %tid.y;
	mad.lo.s32 	%r9, %r6, %r7, %r8;
	mov.u32 	%r11, %nctaid.x;
	mul.lo.s32 	%r12, %r11, %r3;
	mad.lo.s32 	%r1, %r9, %r12, %r5;
	setp.ge.u32 	%p1, %r5, %r12;
	mov.u32 	%r13, %nctaid.y;
	mul.lo.s32 	%r14, %r13, %r7;
	setp.ge.u32 	%p2, %r9, %r14;
	or.pred  	%p3, %p1, %p2;
	@%p3 bra 	$L__BB1_2;
	cvta.to.global.u64 	%rd4, %rd1;
	cvta.to.global.u64 	%rd5, %rd2;
	cvta.to.global.u64 	%rd6, %rd3;
	mul.wide.s32 	%rd7, %r1, 4;
	add.s64 	%rd8, %rd4, %rd7;
	ld.global.u32 	%r16, [%rd8];
	add.s64 	%rd9, %rd5, %rd7;
	ld.global.u32 	%r17, [%rd9];
	sub.s32 	%r18, %r16, %r17;
	add.s64 	%rd10, %rd6, %rd7;
	st.global.u32 	[%rd10], %r18;
$L__BB1_2:
	ret;

}
	// .globl	_Z9arrayMultPiS_S_
.visible .entry _Z9arrayMultPiS_S_(
	.param .u64 .ptr .align 1 _Z9arrayMultPiS_S__param_0,
	.param .u64 .ptr .align 1 _Z9arrayMultPiS_S__param_1,
	.param .u64 .ptr .align 1 _Z9arrayMultPiS_S__param_2
)
{
	.reg .pred 	%p<4>;
	.reg .b32 	%r<19>;
	.reg .b64 	%rd<11>;

	ld.param.u64 	%rd1, [_Z9arrayMultPiS_S__param_0];
	ld.param.u64 	%rd2, [_Z9arrayMultPiS_S__param_1];
	ld.param.u64 	%rd3, [_Z9arrayMultPiS_S__param_2];
	mov.u32 	%r2, %ctaid.x;
	mov.u32 	%r3, %ntid.x;
	mov.u32 	%r4, %tid.x;
	mad.lo.s32 	%r5, %r2, %r3, %r4;
	mov.u32 	%r6, %ctaid.y;
	mov.u32 	%r7, %ntid.y;
	mov.u32 	%r8, %tid.y;
	mad.lo.s32 	%r9, %r6, %r7, %r8;
	mov.u32 	%r11, %nctaid.x;
	mul.lo.s32 	%r12, %r11, %r3;
	mad.lo.s32 	%r1, %r9, %r12, %r5;
	setp.ge.u32 	%p1, %r5, %r12;
	mov.u32 	%r13, %nctaid.y;
	mul.lo.s32 	%r14, %r13, %r7;
	setp.ge.u32 	%p2, %r9, %r14;
	or.pred  	%p3, %p1, %p2;
	@%p3 bra 	$L__BB2_2;
	cvta.to.global.u64 	%rd4, %rd1;
	cvta.to.global.u64 	%rd5, %rd2;
	cvta.to.global.u64 	%rd6, %rd3;
	mul.wide.s32 	%rd7, %r1, 4;
	add.s64 	%rd8, %rd4, %rd7;
	ld.global.u32 	%r16, [%rd8];
	add.s64 	%rd9, %rd5, %rd7;
	ld.global.u32 	%r17, [%rd9];
	mul.lo.s32 	%r18, %r17, %r16;
	add.s64 	%rd10, %rd6, %rd7;
	st.global.u32 	[%rd10], %r18;
$L__BB2_2:
	ret;

}
	// .globl	_Z8arrayModPiS_S_
.visible .entry _Z8arrayModPiS_S_(
	.param .u64 .ptr .align 1 _Z8arrayModPiS_S__param_0,
	.param .u64 .ptr .align 1 _Z8arrayModPiS_S__param_1,
	.param .u64 .ptr .align 1 _Z8arrayModPiS_S__param_2
)
{
	.reg .pred 	%p<4>;
	.reg .b32 	%r<19>;
	.reg .b64 	%rd<11>;

	ld.param.u64 	%rd1, [_Z8arrayModPiS_S__param_0];
	ld.param.u64 	%rd2, [_Z8arrayModPiS_S__param_1];
	ld.param.u64 	%rd3, [_Z8arrayModPiS_S__param_2];
	mov.u32 	%r2, %ctaid.x;
	mov.u32 	%r3, %ntid.x;
	mov.u32 	%r4, %tid.x;
	mad.lo.s32 	%r5, %r2, %r3, %r4;
	mov.u32 	%r6, %ctaid.y;
	mov.u32 	%r7, %ntid.y;
	mov.u32 	%r8, %tid.y;
	mad.lo.s32 	%r9, %r6, %r7, %r8;
	mov.u32 	%r11, %nctaid.x;
	mul.lo.s32 	%r12, %r11, %r3;
	mad.lo.s32 	%r1, %r9, %r12, %r5;
	setp.ge.u32 	%p1, %r5, %r12;
	mov.u32 	%r13, %nctaid.y;
	mul.lo.s32 	%r14, %r13, %r7;
	setp.ge.u32 	%p2, %r9, %r14;
	or.pred  	%p3, %p1, %p2;
	@%p3 bra 	$L__BB3_2;
	cvta.to.global.u64 	%rd4, %rd1;
	cvta.to.global.u64 	%rd5, %rd2;
	cvta.to.global.u64 	%rd6, %rd3;
	mul.wide.s32 	%rd7, %r1, 4;
	add.s64 	%rd8, %rd4, %rd7;
	ld.global.u32 	%r16, [%rd8];
	add.s64 	%rd9, %rd5, %rd7;
	ld.global.u32 	%r17, [%rd9];
	rem.s32 	%r18, %r16, %r17;
	add.s64 	%rd10, %rd6, %rd7;
	st.global.u32 	[%rd10], %r18;
$L__BB3_2:
	ret;

}


// ===== COMPILED SASS (sm_100) =====

	.target	sm_100

	.elftype	@"ET_EXEC"


//--------------------- .note.nv.tkinfo           --------------------------
	.section	.note.nv.tkinfo,"",@"SHT_NOTE"
	.sectionflags	@"SHF_NOTE_NV_TKINFO"
	.tkinfo
        /*0018*/ 	.word	0x00000002
        /*0030*/ 	.string	""
        /*0030*/ 	.string	"ptxas"
        /*0030*/ 	.string	"Cuda compilation tools, release 13.0, V13.0.88"
        /*0030*/ 	.string	"Build cuda_13.0.r13.0/compiler.36424714_0"
        /*0030*/ 	.string	"-arch sm_100 -m 64 "



//--------------------- .note.nv.cuinfo           --------------------------
	.section	.note.nv.cuinfo,"",@"SHT_NOTE"
	.sectionflags	@"SHF_NOTE_NV_CUINFO"
        /*0018*/ 	.short	0x0002
        /*001a*/ 	.short	0x0064
        /*001c*/ 	.short	0x0082
	.zero		2


//--------------------- .nv.info                  --------------------------
	.section	.nv.info,"",@"SHT_CUDA_INFO"
	.align	4


	//----- nvinfo : EIATTR_REGCOUNT
	.align		4
        /*0000*/ 	.byte	0x04, 0x2f
        /*0002*/ 	.short	(.L_1 - .L_0)
	.align		4
.L_0:
        /*0004*/ 	.word	index@(_Z8arrayAddPiS_S_)
        /*0008*/ 	.word	0x0000000c


	//----- nvinfo : EIATTR_FRAME_SIZE
	.align		4
.L_1:
        /*000c*/ 	.byte	0x04, 0x11
        /*000e*/ 	.short	(.L_3 - .L_2)
	.align		4
.L_2:
        /*0010*/ 	.word	index@(_Z8arrayAddPiS_S_)
        /*0014*/ 	.word	0x00000000


	//----- nvinfo : EIATTR_REGCOUNT
	.align		4
.L_3:
        /*0018*/ 	.byte	0x04, 0x2f
        /*001a*/ 	.short	(.L_5 - .L_4)
	.align		4
.L_4:
        /*001c*/ 	.word	index@(_Z13arraySubtractPiS_S_)
        /*0020*/ 	.word	0x0000000c


	//----- nvinfo : EIATTR_FRAME_SIZE
	.align		4
.L_5:
        /*0024*/ 	.byte	0x04, 0x11
        /*0026*/ 	.short	(.L_7 - .L_6)
	.align		4
.L_6:
        /*0028*/ 	.word	index@(_Z13arraySubtractPiS_S_)
        /*002c*/ 	.word	0x00000000


	//----- nvinfo : EIATTR_REGCOUNT
	.align		4
.L_7:
        /*0030*/ 	.byte	0x04, 0x2f
        /*0032*/ 	.short	(.L_9 - .L_8)
	.align		4
.L_8:
        /*0034*/ 	.word	index@(_Z9arrayMultPiS_S_)
        /*0038*/ 	.word	0x0000000c


	//----- nvinfo : EIATTR_FRAME_SIZE
	.align		4
.L_9:
        /*003c*/ 	.byte	0x04, 0x11
        /*003e*/ 	.short	(.L_11 - .L_10)
	.align		4
.L_10:
        /*0040*/ 	.word	index@(_Z9arrayMultPiS_S_)
        /*0044*/ 	.word	0x00000000


	//----- nvinfo : EIATTR_REGCOUNT
	.align		4
.L_11:
        /*0048*/ 	.byte	0x04, 0x2f
        /*004a*/ 	.short	(.L_13 - .L_12)
	.align		4
.L_12:
        /*004c*/ 	.word	index@(_Z8arrayModPiS_S_)
        /*0050*/ 	.word	0x0000000d


	//----- nvinfo : EIATTR_FRAME_SIZE
	.align		4
.L_13:
        /*0054*/ 	.byte	0x04, 0x11
        /*0056*/ 	.short	(.L_15 - .L_14)
	.align		4
.L_14:
        /*0058*/ 	.word	index@(_Z8arrayModPiS_S_)
        /*005c*/ 	.word	0x00000000


	//----- nvinfo : EIATTR_MIN_STACK_SIZE
	.align		4
.L_15:
        /*0060*/ 	.byte	0x04, 0x12
        /*0062*/ 	.short	(.L_17 - .L_16)
	.align		4
.L_16:
        /*0064*/ 	.word	index@(_Z8arrayModPiS_S_)
        /*0068*/ 	.word	0x00000000


	//----- nvinfo : EIATTR_MIN_STACK_SIZE
	.align		4
.L_17:
        /*006c*/ 	.byte	0x04, 0x12
        /*006e*/ 	.short	(.L_19 - .L_18)
	.align		4
.L_18:
        /*0070*/ 	.word	index@(_Z9arrayMultPiS_S_)
        /*0074*/ 	.word	0x00000000


	//----- nvinfo : EIATTR_MIN_STACK_SIZE
	.align		4
.L_19:
        /*0078*/ 	.byte	0x04, 0x12
        /*007a*/ 	.short	(.L_21 - .L_20)
	.align		4
.L_20:
        /*007c*/ 	.word	index@(_Z13arraySubtractPiS_S_)
        /*0080*/ 	.word	0x00000000


	//----- nvinfo : EIATTR_MIN_STACK_SIZE
	.align		4
.L_21:
        /*0084*/ 	.byte	0x04, 0x12
        /*0086*/ 	.short	(.L_23 - .L_22)
	.align		4
.L_22:
        /*0088*/ 	.word	index@(_Z8arrayAddPiS_S_)
        /*008c*/ 	.word	0x00000000
.L_23:


//--------------------- .nv.compat                --------------------------
	.section	.nv.compat,"",@"SHT_CUDA_COMPAT_INFO"
	.align	4
        /*0000*/ 	.byte	0x02, 0x09, 0x00, 0x00, 0x02, 0x02, 0x01, 0x00, 0x02, 0x05, 0x05, 0x00, 0x03, 0x07, 0x01, 0x01
        /*0010*/ 	.byte	0x02, 0x03, 0x00, 0x00, 0x02, 0x06, 0x01, 0x00, 0x04, 0x0b, 0x08, 0x00, 0x09, 0x00, 0x00, 0x00
        /*0020*/ 	.byte	0x00, 0x00, 0x00, 0x00


//--------------------- .nv.info._Z8arrayModPiS_S_ --------------------------
	.section	.nv.info._Z8arrayModPiS_S_,"",@"SHT_CUDA_INFO"
	.sectionflags	@""
	.align	4


	//----- nvinfo : EIATTR_CUDA_API_VERSION
	.align		4
        /*0000*/ 	.byte	0x04, 0x37
        /*0002*/ 	.short	(.L_25 - .L_24)
.L_24:
        /*0004*/ 	.word	0x00000082


	//----- nvinfo : EIATTR_KPARAM_INFO
	.align		4
.L_25:
        /*0008*/ 	.byte	0x04, 0x17
        /*000a*/ 	.short	(.L_27 - .L_26)
.L_26:
        /*000c*/ 	.word	0x00000000
        /*0010*/ 	.short	0x0002
        /*0012*/ 	.short	0x0010
        /*0014*/ 	.byte	0x00, 0xf5, 0x21, 0x00


	//----- nvinfo : EIATTR_KPARAM_INFO
	.align		4
.L_27:
        /*0018*/ 	.byte	0x04, 0x17
        /*001a*/ 	.short	(.L_29 - .L_28)
.L_28:
        /*001c*/ 	.word	0x00000000
        /*0020*/ 	.short	0x0001
        /*0022*/ 	.short	0x0008
        /*0024*/ 	.byte	0x00, 0xf5, 0x21, 0x00


	//----- nvinfo : EIATTR_KPARAM_INFO
	.align		4
.L_29:
        /*0028*/ 	.byte	0x04, 0x17
        /*002a*/ 	.short	(.L_31 - .L_30)
.L_30:
        /*002c*/ 	.word	0x00000000
        /*0030*/ 	.short	0x0000
        /*0032*/ 	.short	0x0000
        /*0034*/ 	.byte	0x00, 0xf5, 0x21, 0x00


	//----- nvinfo : EIATTR_SPARSE_MMA_MASK
	.align		4
.L_31:
        /*0038*/ 	.byte	0x03, 0x50
        /*003a*/ 	.short	0x0000


	//----- nvinfo : EIATTR_MAXREG_COUNT
	.align		4
        /*003c*/ 	.byte	0x03, 0x1b
        /*003e*/ 	.short	0x00ff


	//----- nvinfo : EIATTR_MERCURY_ISA_VERSION
	.align		4
        /*0040*/ 	.byte	0x03, 0x5f
        /*0042*/ 	.short	0x0101


	//----- nvinfo : EIATTR_VRC_CTA_INIT_COUNT
	.align		4
        /*0044*/ 	.byte	0x02, 0x4a
	.zero		1
	.zero		1


	//----- nvinfo : EIATTR_EXIT_INSTR_OFFSETS
	.align		4
        /*0048*/ 	.byte	0x04, 0x1c
        /*004a*/ 	.short	(.L_33 - .L_32)


	//   ....[0]....
.L_32:
        /*004c*/ 	.word	0x000000f0


	//   ....[1]....
        /*0050*/ 	.word	0x00000310


	//----- nvinfo : EIATTR_CBANK_PARAM_SIZE
	.align		4
.L_33:
        /*0054*/ 	.byte	0x03, 0x19
        /*0056*/ 	.short	0x0018


	//----- nvinfo : EIATTR_PARAM_CBANK
	.align		4
        /*0058*/ 	.byte	0x04, 0x0a
        /*005a*/ 	.short	(.L_35 - .L_34)
	.align		4
.L_34:
        /*005c*/ 	.word	index@(.nv.constant0._Z8arrayModPiS_S_)
        /*0060*/ 	.short	0x0380
        /*0062*/ 	.short	0x0018


	//----- nvinfo : EIATTR_SW_WAR
	.align		4
.L_35:
        /*0064*/ 	.byte	0x04, 0x36
        /*0066*/ 	.short	(.L_37 - .L_36)
.L_36:
        /*0068*/ 	.word	0x00000008
.L_37:


//--------------------- .nv.info._Z9arrayMultPiS_S_ --------------------------
	.section	.nv.info._Z9arrayMultPiS_S_,"",@"SHT_CUDA_INFO"
	.sectionflags	@""
	.align	4


	//----- nvinfo : EIATTR_CUDA_API_VERSION
	.align		4
        /*0000*/ 	.byte	0x04, 0x37
        /*0002*/ 	.short	(.L_39 - .L_38)
.L_38:
        /*0004*/ 	.word	0x00000082


	//----- nvinfo : EIATTR_KPARAM_INFO
	.align		4
.L_39:
        /*0008*/ 	.byte	0x04, 0x17
        /*000a*/ 	.short	(.L_41 - .L_40)
.L_40:
        /*000c*/ 	.word	0x00000000
        /*0010*/ 	.short	0x0002
        /*0012*/ 	.short	0x0010
        /*0014*/ 	.byte	0x00, 0xf5, 0x21, 0x00


	//----- nvinfo : EIATTR_KPARAM_INFO
	.align		4
.L_41:
        /*0018*/ 	.byte	0x04, 0x17
        /*001a*/ 	.short	(.L_43 - .L_42)
.L_42:
        /*001c*/ 	.word	0x00000000
        /*0020*/ 	.short	0x0001
        /*0022*/ 	.short	0x0008
        /*0024*/ 	.byte	0x00, 0xf5, 0x21, 0x00


	//----- nvinfo : EIATTR_KPARAM_INFO
	.align		4
.L_43:
        /*0028*/ 	.byte	0x04, 0x17
        /*002a*/ 	.short	(.L_45 - .L_44)
.L_44:
        /*002c*/ 	.word	0x00000000
        /*0030*/ 	.short	0x0000
        /*0032*/ 	.short	0x0000
        /*0034*/ 	.byte	0x00, 0xf5, 0x21, 0x00


	//----- nvinfo : EIATTR_SPARSE_MMA_MASK
	.align		4
.L_45:
        /*0038*/ 	.byte	0x03, 0x50
        /*003a*/ 	.short	0x0000


	//----- nvinfo : EIATTR_MAXREG_COUNT
	.align		4
        /*003c*/ 	.byte	0x03, 0x1b
        /*003e*/ 	.short	0x00ff


	//----- nvinfo : EIATTR_MERCURY_ISA_VERSION
	.align		4
        /*0040*/ 	.byte	0x03, 0x5f
        /*0042*/ 	.short	0x0101


	//----- nvinfo : EIATTR_VRC_CTA_INIT_COUNT
	.align		4
        /*0044*/ 	.byte	0x02, 0x4a
	.zero		1
	.zero		1


	//----- nvinfo : EIATTR_EXIT_INSTR_OFFSETS
	.align		4
        /*0048*/ 	.byte	0x04, 0x1c
        /*004a*/ 	.short	(.L_47 - .L_46)


	//   ....[0]....
.L_46:
        /*004c*/ 	.word	0x000000f0


	//   ....[1]....
        /*0050*/ 	.word	0x000001c0


	//----- nvinfo : EIATTR_CBANK_PARAM_SIZE
	.align		4
.L_47:
        /*0054*/ 	.byte	0x03, 0x19
        /*0056*/ 	.short	0x0018


	//----- nvinfo : EIATTR_PARAM_CBANK
	.align		4
        /*0058*/ 	.byte	0x04, 0x0a
        /*005a*/ 	.short	(.L_49 - .L_48)
	.align		4
.L_48:
        /*005c*/ 	.word	index@(.nv.constant0._Z9arrayMultPiS_S_)
        /*0060*/ 	.short	0x0380
        /*0062*/ 	.short	0x0018


	//----- nvinfo : EIATTR_SW_WAR
	.align		4
.L_49:
        /*0064*/ 	.byte	0x04, 0x36
        /*0066*/ 	.short	(.L_51 - .L_50)
.L_50:
        /*0068*/ 	.word	0x00000008
.L_51:


//--------------------- .nv.info._Z13arraySubtractPiS_S_ --------------------------
	.section	.nv.info._Z13arraySubtractPiS_S_,"",@"SHT_CUDA_INFO"
	.sectionflags	@""
	.align	4


	//----- nvinfo : EIATTR_CUDA_API_VERSION
	.align		4
        /*0000*/ 	.byte	0x04, 0x37
        /*0002*/ 	.short	(.L_53 - .L_52)
.L_52:
        /*0004*/ 	.word	0x00000082


	//----- nvinfo : EIATTR_KPARAM_INFO
	.align		4
.L_53:
        /*0008*/ 	.byte	0x04, 0x17
        /*000a*/ 	.short	(.L_55 - .L_54)
.L_54:
        /*000c*/ 	.word	0x00000000
        /*0010*/ 	.short	0x0002
        /*0012*/ 	.short	0x0010
        /*0014*/ 	.byte	0x00, 0xf5, 0x21, 0x00


	//----- nvinfo : EIATTR_KPARAM_INFO
	.align		4
.L_55:
        /*0018*/ 	.byte	0x04, 0x17
        /*001a*/ 	.short	(.L_57 - .L_56)
.L_56:
        /*001c*/ 	.word	0x00000000
        /*0020*/ 	.short	0x0001
        /*0022*/ 	.short	0x0008
        /*0024*/ 	.byte	0x00, 0xf5, 0x21, 0x00


	//----- nvinfo : EIATTR_KPARAM_INFO
	.align		4
.L_57:
        /*0028*/ 	.byte	0x04, 0x17
        /*002a*/ 	.short	(.L_59 - .L_58)
.L_58:
        /*002c*/ 	.word	0x00000000
        /*0030*/ 	.short	0x0000
        /*0032*/ 	.short	0x0000
        /*0034*/ 	.byte	0x00, 0xf5, 0x21, 0x00


	//----- nvinfo : EIATTR_SPARSE_MMA_MASK
	.align		4
.L_59:
        /*0038*/ 	.byte	0x03, 0x50
        /*003a*/ 	.short	0x0000


	//----- nvinfo : EIATTR_MAXREG_COUNT
	.align		4
        /*003c*/ 	.byte	0x03, 0x1b
        /*003e*/ 	.short	0x00ff


	//----- nvinfo : EIATTR_MERCURY_ISA_VERSION
	.align		4
        /*0040*/ 	.byte	0x03, 0x5f
        /*0042*/ 	.short	0x0101


	//----- nvinfo : EIATTR_VRC_CTA_INIT_COUNT
	.align		4
        /*0044*/ 	.byte	0x02, 0x4a
	.zero		1
	.zero		1


	//----- nvinfo : EIATTR_EXIT_INSTR_OFFSETS
	.align		4
        /*0048*/ 	.byte	0x04, 0x1c
        /*004a*/ 	.short	(.L_61 - .L_60)


	//   ....[0]....
.L_60:
        /*004c*/ 	.word	0x000000f0


	//   ....[1]....
        /*0050*/ 	.word	0x000001c0


	//----- nvinfo : EIATTR_CBANK_PARAM_SIZE
	.align		4
.L_61:
        /*0054*/ 	.byte	0x03, 0x19
        /*0056*/ 	.short	0x0018


	//----- nvinfo : EIATTR_PARAM_CBANK
	.align		4
        /*0058*/ 	.byte	0x04, 0x0a
        /*005a*/ 	.short	(.L_63 - .L_62)
	.align		4
.L_62:
        /*005c*/ 	.word	index@(.nv.constant0._Z13arraySubtractPiS_S_)
        /*0060*/ 	.short	0x0380
        /*0062*/ 	.short	0x0018


	//----- nvinfo : EIATTR_SW_WAR
	.align		4
.L_63:
        /*0064*/ 	.byte	0x04, 0x36
        /*0066*/ 	.short	(.L_65 - .L_64)
.L_64:
        /*0068*/ 	.word	0x00000008
.L_65:


//--------------------- .nv.info._Z8arrayAddPiS_S_ --------------------------
	.section	.nv.info._Z8arrayAddPiS_S_,"",@"SHT_CUDA_INFO"
	.sectionflags	@""
	.align	4


	//----- nvinfo : EIATTR_CUDA_API_VERSION
	.align		4
        /*0000*/ 	.byte	0x04, 0x37
        /*0002*/ 	.short	(.L_67 - .L_66)
.L_66:
        /*0004*/ 	.word	0x00000082


	//----- nvinfo : EIATTR_KPARAM_INFO
	.align		4
.L_67:
        /*0008*/ 	.byte	0x04, 0x17
        /*000a*/ 	.short	(.L_69 - .L_68)
.L_68:
        /*000c*/ 	.word	0x00000000
        /*0010*/ 	.short	0x0002
        /*0012*/ 	.short	0x0010
        /*0014*/ 	.byte	0x00, 0xf5, 0x21, 0x00


	//----- nvinfo : EIATTR_KPARAM_INFO
	.align		4
.L_69:
        /*0018*/ 	.byte	0x04, 0x17
        /*001a*/ 	.short	(.L_71 - .L_70)
.L_70:
        /*001c*/ 	.word	0x00000000
        /*0020*/ 	.short	0x0001
        /*0022*/ 	.short	0x0008
        /*0024*/ 	.byte	0x00, 0xf5, 0x21, 0x00


	//----- nvinfo : EIATTR_KPARAM_INFO
	.align		4
.L_71:
        /*0028*/ 	.byte	0x04, 0x17
        /*002a*/ 	.short	(.L_73 - .L_72)
.L_72:
        /*002c*/ 	.word	0x00000000
        /*0030*/ 	.short	0x0000
        /*0032*/ 	.short	0x0000
        /*0034*/ 	.byte	0x00, 0xf5, 0x21, 0x00


	//----- nvinfo : EIATTR_SPARSE_MMA_MASK
	.align		4
.L_73:
        /*0038*/ 	.byte	0x03, 0x50
        /*003a*/ 	.short	0x0000


	//----- nvinfo : EIATTR_MAXREG_COUNT
	.align		4
        /*003c*/ 	.byte	0x03, 0x1b
        /*003e*/ 	.short	0x00ff


	//----- nvinfo : EIATTR_MERCURY_ISA_VERSION
	.align		4
        /*0040*/ 	.byte	0x03, 0x5f
        /*0042*/ 	.short	0x0101


	//----- nvinfo : EIATTR_VRC_CTA_INIT_COUNT
	.align		4
        /*0044*/ 	.byte	0x02, 0x4a
	.zero		1
	.zero		1


	//----- nvinfo : EIATTR_EXIT_INSTR_OFFSETS
	.align		4
        /*0048*/ 	.byte	0x04, 0x1c
        /*004a*/ 	.short	(.L_75 - .L_74)


	//   ....[0]....
.L_74:
        /*004c*/ 	.word	0x000000f0


	//   ....[1]....
        /*0050*/ 	.word	0x000001c0


	//----- nvinfo : EIATTR_CBANK_PARAM_SIZE
	.align		4
.L_75:
        /*0054*/ 	.byte	0x03, 0x19
        /*0056*/ 	.short	0x0018


	//----- nvinfo : EIATTR_PARAM_CBANK
	.align		4
        /*0058*/ 	.byte	0x04, 0x0a
        /*005a*/ 	.short	(.L_77 - .L_76)
	.align		4
.L_76:
        /*005c*/ 	.word	index@(.nv.constant0._Z8arrayAddPiS_S_)
        /*0060*/ 	.short	0x0380
        /*0062*/ 	.short	0x0018


	//----- nvinfo : EIATTR_SW_WAR
	.align		4
.L_77:
        /*0064*/ 	.byte	0x04, 0x36
        /*0066*/ 	.short	(.L_79 - .L_78)
.L_78:
        /*0068*/ 	.word	0x00000008
.L_79:


//--------------------- .nv.callgraph             --------------------------
	.section	.nv.callgraph,"",@"SHT_CUDA_CALLGRAPH"
	.align	4
	.sectionentsize	8
	.align		4
        /*0000*/ 	.word	0x00000000
	.align		4
        /*0004*/ 	.word	0xffffffff
	.align		4
        /*0008*/ 	.word	0x00000000
	.align		4
        /*000c*/ 	.word	0xfffffffe
	.align		4
        /*0010*/ 	.word	0x00000000
	.align		4
        /*0014*/ 	.word	0xfffffffd
	.align		4
        /*0018*/ 	.word	0x00000000
	.align		4
        /*001c*/ 	.word	0xfffffffc


//--------------------- .text._Z8arrayModPiS_S_   --------------------------
	.section	.text._Z8arrayModPiS_S_,"ax",@progbits
	.align	128
        .global         _Z8arrayModPiS_S_
        .type           _Z8arrayModPiS_S_,@function
        .size           _Z8arrayModPiS_S_,(.L_x_4 - _Z8arrayModPiS_S_)
        .other          _Z8arrayModPiS_S_,@"STO_CUDA_ENTRY STV_DEFAULT"
_Z8arrayModPiS_S_:
.text._Z8arrayModPiS_S_:
[----:B------:R-:W-:Y:S01]  /*0000*/  LDC R1, c[0x0][0x37c] ;  /* 0x0000df00ff017b82 */ /* 0x000fe20000000800 */
[----:B------:R-:W0:Y:S07]  /*0010*/  S2R R5, SR_TID.Y ;  /* 0x0000000000057919 */ /* 0x000e2e0000002200 */
[----:B------:R-:W1:Y:S01]  /*0020*/  LDC R7, c[0x0][0x360] ;  /* 0x0000d800ff077b82 */ /* 0x000e620000000800 */
[----:B------:R-:W1:Y:S07]  /*0030*/  S2R R0, SR_TID.X ;  /* 0x0000000000007919 */ /* 0x000e6e0000002100 */
[----:B------:R-:W0:Y:S08]  /*0040*/  S2UR UR5, SR_CTAID.Y ;  /* 0x00000000000579c3 */ /* 0x000e300000002600 */
[----:B------:R-:W0:Y:S01]  /*0050*/  LDC R2, c[0x0][0x364] ;  /* 0x0000d900ff027b82 */ /* 0x000e220000000800 */
[----:B------:R-:W2:Y:S01]  /*0060*/  LDCU UR6, c[0x0][0x370] ;  /* 0x00006e00ff0677ac */ /* 0x000ea20008000800 */
[----:B------:R-:W3:Y:S06]  /*0070*/  LDCU UR7, c[0x0][0x374] ;  /* 0x00006e80ff0777ac */ /* 0x000eec0008000800 */
[----:B------:R-:W1:Y:S01]  /*0080*/  S2UR UR4, SR_CTAID.X ;  /* 0x00000000000479c3 */ /* 0x000e620000002500 */
[----:B0-----:R-:W-:-:S02]  /*0090*/  IMAD R5, R2, UR5, R5 ;  /* 0x0000000502057c24 */ /* 0x001fc4000f8e0205 */
[----:B---3--:R-:W-:-:S05]  /*00a0*/  IMAD R2, R2, UR7, RZ ;  /* 0x0000000702027c24 */ /* 0x008fca000f8e02ff */
[----:B------:R-:W-:Y:S01]  /*00b0*/  ISETP.GE.U32.AND P0, PT, R5, R2, PT ;  /* 0x000000020500720c */ /* 0x000fe20003f06070 */
[C---:B-1----:R-:W-:Y:S02]  /*00c0*/  IMAD R0, R7.reuse, UR4, R0 ;  /* 0x0000000407007c24 */ /* 0x042fe4000f8e0200 */
[----:B--2---:R-:W-:-:S05]  /*00d0*/  IMAD R7, R7, UR6, RZ ;  /* 0x0000000607077c24 */ /* 0x004fca000f8e02ff */
[----:B------:R-:W-:-:S13]  /*00e0*/  ISETP.GE.U32.OR P0, PT, R0, R7, P0 ;  /* 0x000000070000720c */ /* 0x000fda0000706470 */
[----:B------:R-:W-:Y:S05]  /*00f0*/  @P0 EXIT ;  /* 0x000000000000094d */ /* 0x000fea0003800000 */
[----:B------:R-:W0:Y:S01]  /*0100*/  LDC.64 R2, c[0x0][0x388] ;  /* 0x0000e200ff027b82 */ /* 0x000e220000000a00 */
[----:B------:R-:W1:Y:S01]  /*0110*/  LDCU.64 UR4, c[0x0][0x358] ;  /* 0x00006b00ff0477ac */ /* 0x000e620008000a00 */
[----:B------:R-:W-:-:S06]  /*0120*/  IMAD R0, R5, R7, R0 ;  /* 0x0000000705007224 */ /* 0x000fcc00078e0200 */
[----:B------:R-:W2:Y:S01]  /*0130*/  LDC.64 R4, c[0x0][0x380] ;  /* 0x0000e000ff047b82 */ /* 0x000ea20000000a00 */
[----:B0-----:R-:W-:-:S06]  /*0140*/  IMAD.WIDE R2, R0, 0x4, R2 ;  /* 0x0000000400027825 */ /* 0x001fcc00078e0202 */
[----:B-1----:R-:W3:Y:S01]  /*0150*/  LDG.E R2, desc[UR4][R2.64] ;  /* 0x0000000402027981 */ /* 0x002ee2000c1e1900 */
[----:B--2---:R-:W-:-:S05]  /*0160*/  IMAD.WIDE R4, R0, 0x4, R4 ;  /* 0x0000000400047825 */ /* 0x004fca00078e0204 */
[----:B------:R0:W2:Y:S01]  /*0170*/  LDG.E R8, desc[UR4][R4.64] ;  /* 0x0000000404087981 */ /* 0x0000a2000c1e1900 */
[-C--:B---3--:R-:W-:Y:S02]  /*0180*/  IABS R10, R2.reuse ;  /* 0x00000002000a7213 */ /* 0x088fe40000000000 */
[----:B0-----:R-:W-:Y:S02]  /*0190*/  IABS R5, R2 ;  /* 0x0000000200057213 */ /* 0x001fe40000000000 */
[----:B------:R-:W0:Y:S01]  /*01a0*/  I2F.RP R9, R10 ;  /* 0x0000000a00097306 */ /* 0x000e220000209400 */
[----:B--2---:R-:W-:Y:S02]  /*01b0*/  IABS R4, R8 ;  /* 0x0000000800047213 */ /* 0x004fe40000000000 */
[----:B------:R-:W-:-:S05]  /*01c0*/  ISETP.GE.AND P2, PT, R8, RZ, PT ;  /* 0x000000ff0800720c */ /* 0x000fca0003f46270 */
[----:B0-----:R-:W0:Y:S02]  /*01d0*/  MUFU.RCP R9, R9 ;  /* 0x0000000900097308 */ /* 0x001e240000001000 */
[----:B0-----:R-:W-:-:S06]  /*01e0*/  IADD3 R6, PT, PT, R9, 0xffffffe, RZ ;  /* 0x0ffffffe09067810 */ /* 0x001fcc0007ffe0ff */
[----:B------:R0:W1:Y:S02]  /*01f0*/  F2I.FTZ.U32.TRUNC.NTZ R7, R6 ;  /* 0x0000000600077305 */ /* 0x000064000021f000 */
[----:B0-----:R-:W-:Y:S01]  /*0200*/  IMAD.MOV.U32 R6, RZ, RZ, RZ ;  /* 0x000000ffff067224 */ /* 0x001fe200078e00ff */
[----:B-1----:R-:W-:-:S05]  /*0210*/  IADD3 R3, PT, PT, RZ, -R7, RZ ;  /* 0x80000007ff037210 */ /* 0x002fca0007ffe0ff */
[----:B------:R-:W-:-:S04]  /*0220*/  IMAD R3, R3, R10, RZ ;  /* 0x0000000a03037224 */ /* 0x000fc800078e02ff */
[----:B------:R-:W-:Y:S01]  /*0230*/  IMAD.HI.U32 R7, R7, R3, R6 ;  /* 0x0000000307077227 */ /* 0x000fe200078e0006 */
[----:B------:R-:W-:-:S05]  /*0240*/  IADD3 R3, PT, PT, RZ, -R5, RZ ;  /* 0x80000005ff037210 */ /* 0x000fca0007ffe0ff */
[----:B------:R-:W-:-:S04]  /*0250*/  IMAD.HI.U32 R7, R7, R4, RZ ;  /* 0x0000000407077227 */ /* 0x000fc800078e00ff */
[----:B------:R-:W-:Y:S02]  /*0260*/  IMAD R7, R7, R3, R4 ;  /* 0x0000000307077224 */ /* 0x000fe400078e0204 */
[----:B------:R-:W0:Y:S03]  /*0270*/  LDC.64 R4, c[0x0][0x390] ;  /* 0x0000e400ff047b82 */ /* 0x000e260000000a00 */
[----:B------:R-:W-:-:S13]  /*0280*/  ISETP.GT.U32.AND P0, PT, R10, R7, PT ;  /* 0x000000070a00720c */ /* 0x000fda0003f04070 */
[----:B------:R-:W-:Y:S01]  /*0290*/  @!P0 IMAD.IADD R7, R7, 0x1, -R10 ;  /* 0x0000000107078824 */ /* 0x000fe200078e0a0a */
[----:B------:R-:W-:-:S04]  /*02a0*/  ISETP.NE.AND P0, PT, R2, RZ, PT ;  /* 0x000000ff0200720c */ /* 0x000fc80003f05270 */
[----:B------:R-:W-:Y:S01]  /*02b0*/  ISETP.GT.U32.AND P1, PT, R10, R7, PT ;  /* 0x000000070a00720c */ /* 0x000fe20003f24070 */
[----:B0-----:R-:W-:-:S12]  /*02c0*/  IMAD.WIDE R4, R0, 0x4, R4 ;  /* 0x0000000400047825 */ /* 0x001fd800078e0204 */
[----:B------:R-:W-:-:S04]  /*02d0*/  @!P1 IADD3 R7, PT, PT, R7, -R10, RZ ;  /* 0x8000000a07079210 */ /* 0x000fc80007ffe0ff */
[----:B------:R-:W-:Y:S02]  /*02e0*/  @!P2 IADD3 R7, PT, PT, -R7, RZ, RZ ;  /* 0x000000ff0707a210 */ /* 0x000fe40007ffe1ff */
[----:B------:R-:W-:-:S05]  /*02f0*/  @!P0 LOP3.LUT R7, RZ, R2, RZ, 0x33, !PT ;  /* 0x00000002ff078212 */ /* 0x000fca00078e33ff */
[----:B------:R-:W-:Y:S01]  /*0300*/  STG.E desc[UR4][R4.64], R7 ;  /* 0x0000000704007986 */ /* 0x000fe2000c101904 */
[----:B------:R-:W-:Y:S05]  /*0310*/  EXIT ;  /* 0x000000000000794d */ /* 0x000fea0003800000 */
.L_x_0:
[----:B------:R-:W-:-:S00]  /*0320*/  BRA `(.L_x_0) ;  /* 0xfffffffc00fc7947 */ /* 0x000fc0000383ffff */
[----:B------:R-:W-:-:S00]  /*0330*/  NOP ;  /* 0x0000000000007918 */ /* 0x000fc00000000000 */
        /* <DEDUP_REMOVED lines=12> */
.L_x_4:


//--------------------- .text._Z9arrayMultPiS_S_  --------------------------
	.section	.text._Z9arrayMultPiS_S_,"ax",@progbits
	.align	128
        .global         _Z9arrayMultPiS_S_
        .type           _Z9arrayMultPiS_S_,@function
        .size           _Z9arrayMultPiS_S_,(.L_x_5 - _Z9arrayMultPiS_S_)
        .other          _Z9arrayMultPiS_S_,@"STO_CUDA_ENTRY STV_DEFAULT"
_Z9arrayMultPiS_S_:
.text._Z9arrayMultPiS_S_:
        /* <DEDUP_REMOVED lines=19> */
[----:B------:R-:W2:Y:S08]  /*0130*/  LDC.64 R4, c[0x0][0x388] ;  /* 0x0000e200ff047b82 */ /* 0x000eb00000000a00 */
[----:B------:R-:W3:Y:S01]  /*0140*/  LDC.64 R6, c[0x0][0x390] ;  /* 0x0000e400ff067b82 */ /* 0x000ee20000000a00 */
[----:B0-----:R-:W-:-:S06]  /*0150*/  IMAD.WIDE R2, R9, 0x4, R2 ;  /* 0x0000000409027825 */ /* 0x001fcc00078e0202 */
[----:B-1----:R-:W4:Y:S01]  /*0160*/  LDG.E R2, desc[UR4][R2.64] ;  /* 0x0000000402027981 */ /* 0x002f22000c1e1900 */
[----:B--2---:R-:W-:-:S06]  /*0170*/  IMAD.WIDE R4, R9, 0x4, R4 ;  /* 0x0000000409047825 */ /* 0x004fcc00078e0204 */
[----:B------:R-:W4:Y:S01]  /*0180*/  LDG.E R5, desc[UR4][R4.64] ;  /* 0x0000000404057981 */ /* 0x000f22000c1e1900 */
[----:B---3--:R-:W-:-:S04]  /*0190*/  IMAD.WIDE R6, R9, 0x4, R6 ;  /* 0x0000000409067825 */ /* 0x008fc800078e0206 */
[----:B----4-:R-:W-:-:S05]  /*01a0*/  IMAD R9, R2, R5, RZ ;  /* 0x0000000502097224 */ /* 0x010fca00078e02ff */
[----:B------:R-:W-:Y:S01]  /*01b0*/  STG.E desc[UR4][R6.64], R9 ;  /* 0x0000000906007986 */ /* 0x000fe2000c101904 */
[----:B------:R-:W-:Y:S05]  /*01c0*/  EXIT ;  /* 0x000000000000794d */ /* 0x000fea0003800000 */
.L_x_1:
        /* <DEDUP_REMOVED lines=11> */
.L_x_5:


//--------------------- .text._Z13arraySubtractPiS_S_ --------------------------
	.section	.text._Z13arraySubtractPiS_S_,"ax",@progbits
	.align	128
        .global         _Z13arraySubtractPiS_S_
        .type           _Z13arraySubtractPiS_S_,@function
        .size           _Z13arraySubtractPiS_S_,(.L_x_6 - _Z13arraySubtractPiS_S_)
        .other          _Z13arraySubtractPiS_S_,@"STO_CUDA_ENTRY STV_DEFAULT"
_Z13arraySubtractPiS_S_:
.text._Z13arraySubtractPiS_S_:
        /* <DEDUP_REMOVED lines=25> */
[----:B---3--:R-:W-:Y:S01]  /*0190*/  IMAD.WIDE R6, R9, 0x4, R6 ;  /* 0x0000000409067825 */ /* 0x008fe200078e0206 */
[----:B----4-:R-:W-:-:S05]  /*01a0*/  IADD3 R9, PT, PT, R2, -R5, RZ ;  /* 0x8000000502097210 */ /* 0x010fca0007ffe0ff */
[----:B------:R-:W-:Y:S01]  /*01b0*/  STG.E desc[UR4][R6.64], R9 ;  /* 0x0000000906007986 */ /* 0x000fe2000c101904 */
[----:B------:R-:W-:Y:S05]  /*01c0*/  EXIT ;  /* 0x000000000000794d */ /* 0x000fea0003800000 */
.L_x_2:
        /* <DEDUP_REMOVED lines=11> */
.L_x_6:


//--------------------- .text._Z8arrayAddPiS_S_   --------------------------
	.section	.text._Z8arrayAddPiS_S_,"ax",@progbits
	.align	128
        .global         _Z8arrayAddPiS_S_
        .type           _Z8arrayAddPiS_S_,@function
        .size           _Z8arrayAddPiS_S_,(.L_x_7 - _Z8arrayAddPiS_S_)
        .other          _Z8arrayAddPiS_S_,@"STO_CUDA_ENTRY STV_DEFAULT"
_Z8arrayAddPiS_S_:
.text._Z8arrayAddPiS_S_:
        /* <DEDUP_REMOVED lines=26> */
[----:B----4-:R-:W-:-:S05]  /*01a0*/  IADD3 R9, PT, PT, R2, R5, RZ ;  /* 0x0000000502097210 */ /* 0x010fca0007ffe0ff */
[----:B------:R-:W-:Y:S01]  /*01b0*/  STG.E desc[UR4][R6.64], R9 ;  /* 0x0000000906007986 */ /* 0x000fe2000c101904 */
[----:B------:R-:W-:Y:S05]  /*01c0*/  EXIT ;  /* 0x000000000000794d */ /* 0x000fea0003800000 */
.L_x_3:
        /* <DEDUP_REMOVED lines=11> */
.L_x_7:


//--------------------- .nv.shared.reserved.0     --------------------------
	.section	.nv.shared.reserved.0,"aw",@nobits
	.weak		__nv_reservedSMEM_offset_0_alias
	.size		__nv_reservedSMEM_offset_0_alias, 0, 64
	.other		__nv_reservedSMEM_offset_0_alias,@"STO_CUDA_RESERVED_SHARED STV_DEFAULT"
__nv_reservedSMEM_offset_0_alias:
	.zero		0
	.zero		64


//--------------------- .nv.constant0._Z8arrayModPiS_S_ --------------------------
	.section	.nv.constant0._Z8arrayModPiS_S_,"a",@progbits
	.sectionflags	@""
	.align	4
.nv.constant0._Z8arrayModPiS_S_:
	.zero		920


//--------------------- .nv.constant0._Z9arrayMultPiS_S_ --------------------------
	.section	.nv.constant0._Z9arrayMultPiS_S_,"a",@progbits
	.sectionflags	@""
	.align	4
.nv.constant0._Z9arrayMultPiS_S_:
	.zero		920


//--------------------- .nv.constant0._Z13arraySubtractPiS_S_ --------------------------
	.section	.nv.constant0._Z13arraySubtractPiS_S_,"a",@progbits
	.sectionflags	@""
	.align	4
.nv.constant0._Z13arraySubtractPiS_S_:
	.zero		920


//--------------------- .nv.constant0._Z8arrayAddPiS_S_ --------------------------
	.section	.nv.constant0._Z8arrayAddPiS_S_,"a",@progbits
	.sectionflags	@""
	.align	4
.nv.constant0._Z8arrayAddPiS_S_:
	.zero		920


//--------------------- SYMBOLS --------------------------

	.type		.nv.reservedSmem.offset0,@object
	.size		.nv.reservedSmem.offset0,0x4
